//
// Generated by NVIDIA NVVM Compiler
//
// Compiler Build ID: CL-36424714
// Cuda compilation tools, release 13.0, V13.0.88
// Based on NVVM 20.0.0
//

.version 9.0
.target sm_100
.address_size 64

	// .globl	_Z10knapKernelPKtS0_S0_S0_PyPtS1_Piy

.visible .entry _Z10knapKernelPKtS0_S0_S0_PyPtS1_Piy(
	.param .u64 .ptr .align 1 _Z10knapKernelPKtS0_S0_S0_PyPtS1_Piy_param_0,
	.param .u64 .ptr .align 1 _Z10knapKernelPKtS0_S0_S0_PyPtS1_Piy_param_1,
	.param .u64 .ptr .align 1 _Z10knapKernelPKtS0_S0_S0_PyPtS1_Piy_param_2,
	.param .u64 .ptr .align 1 _Z10knapKernelPKtS0_S0_S0_PyPtS1_Piy_param_3,
	.param .u64 .ptr .align 1 _Z10knapKernelPKtS0_S0_S0_PyPtS1_Piy_param_4,
	.param .u64 .ptr .align 1 _Z10knapKernelPKtS0_S0_S0_PyPtS1_Piy_param_5,
	.param .u64 .ptr .align 1 _Z10knapKernelPKtS0_S0_S0_PyPtS1_Piy_param_6,
	.param .u64 .ptr .align 1 _Z10knapKernelPKtS0_S0_S0_PyPtS1_Piy_param_7,
	.param .u64 _Z10knapKernelPKtS0_S0_S0_PyPtS1_Piy_param_8
)
{
	.reg .pred 	%p<13>;
	.reg .b16 	%rs<2>;
	.reg .b32 	%r<36>;
	.reg .b64 	%rd<33>;

	ld.param.u64 	%rd11, [_Z10knapKernelPKtS0_S0_S0_PyPtS1_Piy_param_0];
	ld.param.u64 	%rd12, [_Z10knapKernelPKtS0_S0_S0_PyPtS1_Piy_param_2];
	ld.param.u64 	%rd13, [_Z10knapKernelPKtS0_S0_S0_PyPtS1_Piy_param_3];
	ld.param.u64 	%rd14, [_Z10knapKernelPKtS0_S0_S0_PyPtS1_Piy_param_4];
	ld.param.u64 	%rd15, [_Z10knapKernelPKtS0_S0_S0_PyPtS1_Piy_param_5];
	ld.param.u64 	%rd16, [_Z10knapKernelPKtS0_S0_S0_PyPtS1_Piy_param_6];
	ld.param.u64 	%rd17, [_Z10knapKernelPKtS0_S0_S0_PyPtS1_Piy_param_8];
	cvta.to.global.u64 	%rd18, %rd16;
	mov.u32 	%r15, %ctaid.x;
	mov.u32 	%r16, %ntid.x;
	mov.u32 	%r17, %tid.x;
	mad.lo.s32 	%r1, %r15, %r16, %r17;
	ld.global.u64 	%rd1, [%rd18];
	cvt.u32.u64 	%r18, %rd1;
	add.s32 	%r19, %r1, %r18;
	cvt.u64.u32 	%rd2, %r19;
	setp.lt.u64 	%p1, %rd17, %rd2;
	@%p1 bra 	$L__BB0_16;
	cvta.to.global.u64 	%rd19, %rd15;
	cvta.to.global.u64 	%rd20, %rd14;
	setp.ne.s64 	%p2, %rd1, 0;
	mul.wide.u32 	%rd21, %r1, 2;
	add.s64 	%rd3, %rd19, %rd21;
	mul.wide.u32 	%rd22, %r1, 8;
	add.s64 	%rd4, %rd20, %rd22;
	@%p2 bra 	$L__BB0_3;
	mov.b16 	%rs1, 0;
	st.global.u16 	[%rd3], %rs1;
	mov.b64 	%rd23, 0;
	st.global.u64 	[%rd4], %rd23;
$L__BB0_3:
	cvt.u32.u64 	%r2, %rd2;
	setp.eq.s32 	%p3, %r2, 0;
	mov.b32 	%r30, 0;
	@%p3 bra 	$L__BB0_8;
	cvta.to.global.u64 	%rd5, %rd13;
	mov.b32 	%r28, 0;
	mov.u64 	%rd31, %rd2;
	mov.u32 	%r30, %r28;
$L__BB0_5:
	and.b64  	%rd24, %rd31, 1;
	setp.eq.b64 	%p4, %rd24, 1;
	not.pred 	%p5, %p4;
	@%p5 bra 	$L__BB0_7;
	mul.wide.u32 	%rd25, %r28, 2;
	add.s64 	%rd26, %rd5, %rd25;
	ld.global.u16 	%r22, [%rd26];
	add.s32 	%r30, %r30, %r22;
$L__BB0_7:
	shr.u64 	%rd7, %rd31, 1;
	add.s32 	%r28, %r28, 1;
	setp.gt.u64 	%p6, %rd31, 1;
	mov.u64 	%rd31, %rd7;
	@%p6 bra 	$L__BB0_5;
$L__BB0_8:
	cvta.to.global.u64 	%rd27, %rd11;
	ld.global.u16 	%r23, [%rd27];
	setp.gt.u32 	%p7, %r30, %r23;
	@%p7 bra 	$L__BB0_16;
	setp.eq.s32 	%p8, %r2, 0;
	mov.b32 	%r34, 0;
	@%p8 bra 	$L__BB0_14;
	cvta.to.global.u64 	%rd8, %rd12;
	mov.b32 	%r32, 0;
	mov.u32 	%r34, %r32;
	mov.u64 	%rd32, %rd2;
$L__BB0_11:
	and.b64  	%rd28, %rd32, 1;
	setp.eq.b64 	%p9, %rd28, 1;
	not.pred 	%p10, %p9;
	@%p10 bra 	$L__BB0_13;
	mul.wide.u32 	%rd29, %r32, 2;
	add.s64 	%rd30, %rd8, %rd29;
	ld.global.u16 	%r26, [%rd30];
	add.s32 	%r34, %r34, %r26;
$L__BB0_13:
	shr.u64 	%rd10, %rd32, 1;
	add.s32 	%r32, %r32, 1;
	setp.gt.u64 	%p11, %rd32, 1;
	mov.u64 	%rd32, %rd10;
	@%p11 bra 	$L__BB0_11;
$L__BB0_14:
	ld.global.u16 	%r27, [%rd3];
	setp.le.u32 	%p12, %r34, %r27;
	@%p12 bra 	$L__BB0_16;
	st.global.u16 	[%rd3], %r34;
	st.global.u64 	[%rd4], %rd2;
$L__BB0_16:
	ret;

}


// ===== COMPILED SASS (sm_100) =====

	.target	sm_100

	.elftype	@"ET_EXEC"


//--------------------- .note.nv.tkinfo           --------------------------
	.section	.note.nv.tkinfo,"",@"SHT_NOTE"
	.sectionflags	@"SHF_NOTE_NV_TKINFO"
	.tkinfo
        /*0018*/ 	.word	0x00000002
        /*0030*/ 	.string	""
        /*0030*/ 	.string	"ptxas"
        /*0030*/ 	.string	"Cuda compilation tools, release 13.0, V13.0.88"
        /*0030*/ 	.string	"Build cuda_13.0.r13.0/compiler.36424714_0"
        /*0030*/ 	.string	"-arch sm_100 -m 64 "



//--------------------- .note.nv.cuinfo           --------------------------
	.section	.note.nv.cuinfo,"",@"SHT_NOTE"
	.sectionflags	@"SHF_NOTE_NV_CUINFO"
        /*0018*/ 	.short	0x0002
        /*001a*/ 	.short	0x0064
        /*001c*/ 	.short	0x0082
	.zero		2


//--------------------- .nv.info                  --------------------------
	.section	.nv.info,"",@"SHT_CUDA_INFO"
	.align	4


	//----- nvinfo : EIATTR_REGCOUNT
	.align		4
        /*0000*/ 	.byte	0x04, 0x2f
        /*0002*/ 	.short	(.L_1 - .L_0)
	.align		4
.L_0:
        /*0004*/ 	.word	index@(_Z10knapKernelPKtS0_S0_S0_PyPtS1_Piy)
        /*0008*/ 	.word	0x00000010


	//----- nvinfo : EIATTR_FRAME_SIZE
	.align		4
.L_1:
        /*000c*/ 	.byte	0x04, 0x11
        /*000e*/ 	.short	(.L_3 - .L_2)
	.align		4
.L_2:
        /*0010*/ 	.word	index@(_Z10knapKernelPKtS0_S0_S0_PyPtS1_Piy)
        /*0014*/ 	.word	0x00000000


	//----- nvinfo : EIATTR_MIN_STACK_SIZE
	.align		4
.L_3:
        /*0018*/ 	.byte	0x04, 0x12
        /*001a*/ 	.short	(.L_5 - .L_4)
	.align		4
.L_4:
        /*001c*/ 	.word	index@(_Z10knapKernelPKtS0_S0_S0_PyPtS1_Piy)
        /*0020*/ 	.word	0x00000000
.L_5:


//--------------------- .nv.compat                --------------------------
	.section	.nv.compat,"",@"SHT_CUDA_COMPAT_INFO"
	.align	4
        /*0000*/ 	.byte	0x02, 0x09, 0x00, 0x00, 0x02, 0x02, 0x01, 0x00, 0x02, 0x05, 0x05, 0x00, 0x03, 0x07, 0x01, 0x01
        /*0010*/ 	.byte	0x02, 0x03, 0x00, 0x00, 0x02, 0x06, 0x01, 0x00, 0x04, 0x0b, 0x08, 0x00, 0x09, 0x00, 0x00, 0x00
        /*0020*/ 	.byte	0x00, 0x00, 0x00, 0x00


//--------------------- .nv.info._Z10knapKernelPKtS0_S0_S0_PyPtS1_Piy --------------------------
	.section	.nv.info._Z10knapKernelPKtS0_S0_S0_PyPtS1_Piy,"",@"SHT_CUDA_INFO"
	.sectionflags	@""
	.align	4


	//----- nvinfo : EIATTR_CUDA_API_VERSION
	.align		4
        /*0000*/ 	.byte	0x04, 0x37
        /*0002*/ 	.short	(.L_7 - .L_6)
.L_6:
        /*0004*/ 	.word	0x00000082


	//----- nvinfo : EIATTR_KPARAM_INFO
	.align		4
.L_7:
        /*0008*/ 	.byte	0x04, 0x17
        /*000a*/ 	.short	(.L_9 - .L_8)
.L_8:
        /*000c*/ 	.word	0x00000000
        /*0010*/ 	.short	0x0008
        /*0012*/ 	.short	0x0040
        /*0014*/ 	.byte	0x00, 0xf0, 0x21, 0x00


	//----- nvinfo : EIATTR_KPARAM_INFO
	.align		4
.L_9:
        /*0018*/ 	.byte	0x04, 0x17
        /*001a*/ 	.short	(.L_11 - .L_10)
.L_10:
        /*001c*/ 	.word	0x00000000
        /*0020*/ 	.short	0x0007
        /*0022*/ 	.short	0x0038
        /*0024*/ 	.byte	0x00, 0xf5, 0x21, 0x00


	//----- nvinfo : EIATTR_KPARAM_INFO
	.align		4
.L_11:
        /*0028*/ 	.byte	0x04, 0x17
        /*002a*/ 	.short	(.L_13 - .L_12)
.L_12:
        /*002c*/ 	.word	0x00000000
        /*0030*/ 	.short	0x0006
        /*0032*/ 	.short	0x0030
        /*0034*/ 	.byte	0x00, 0xf5, 0x21, 0x00


	//----- nvinfo : EIATTR_KPARAM_INFO
	.align		4
.L_13:
        /*0038*/ 	.byte	0x04, 0x17
        /*003a*/ 	.short	(.L_15 - .L_14)
.L_14:
        /*003c*/ 	.word	0x00000000
        /*0040*/ 	.short	0x0005
        /*0042*/ 	.short	0x0028
        /*0044*/ 	.byte	0x00, 0xf5, 0x21, 0x00


	//----- nvinfo : EIATTR_KPARAM_INFO
	.align		4
.L_15:
        /*0048*/ 	.byte	0x04, 0x17
        /*004a*/ 	.short	(.L_17 - .L_16)
.L_16:
        /*004c*/ 	.word	0x00000000
        /*0050*/ 	.short	0x0004
        /*0052*/ 	.short	0x0020
        /*0054*/ 	.byte	0x00, 0xf5, 0x21, 0x00


	//----- nvinfo : EIATTR_KPARAM_INFO
	.align		4
.L_17:
        /*0058*/ 	.byte	0x04, 0x17
        /*005a*/ 	.short	(.L_19 - .L_18)
.L_18:
        /*005c*/ 	.word	0x00000000
        /*0060*/ 	.short	0x0003
        /*0062*/ 	.short	0x0018
        /*0064*/ 	.byte	0x00, 0xf5, 0x21, 0x00


	//----- nvinfo : EIATTR_KPARAM_INFO
	.align		4
.L_19:
        /*0068*/ 	.byte	0x04, 0x17
        /*006a*/ 	.short	(.L_21 - .L_20)
.L_20:
        /*006c*/ 	.word	0x00000000
        /*0070*/ 	.short	0x0002
        /*0072*/ 	.short	0x0010
        /*0074*/ 	.byte	0x00, 0xf5, 0x21, 0x00


	//----- nvinfo : EIATTR_KPARAM_INFO
	.align		4
.L_21:
        /*0078*/ 	.byte	0x04, 0x17
        /*007a*/ 	.short	(.L_23 - .L_22)
.L_22:
        /*007c*/ 	.word	0x00000000
        /*0080*/ 	.short	0x0001
        /*0082*/ 	.short	0x0008
        /*0084*/ 	.byte	0x00, 0xf5, 0x21, 0x00


	//----- nvinfo : EIATTR_KPARAM_INFO
	.align		4
.L_23:
        /*0088*/ 	.byte	0x04, 0x17
        /*008a*/ 	.short	(.L_25 - .L_24)
.L_24:
        /*008c*/ 	.word	0x00000000
        /*0090*/ 	.short	0x0000
        /*0092*/ 	.short	0x0000
        /*0094*/ 	.byte	0x00, 0xf5, 0x21, 0x00


	//----- nvinfo : EIATTR_SPARSE_MMA_MASK
	.align		4
.L_25:
        /*0098*/ 	.byte	0x03, 0x50
        /*009a*/ 	.short	0x0000


	//----- nvinfo : EIATTR_MAXREG_COUNT
	.align		4
        /*009c*/ 	.byte	0x03, 0x1b
        /*009e*/ 	.short	0x00ff


	//----- nvinfo : EIATTR_MERCURY_ISA_VERSION
	.align		4
        /*00a0*/ 	.byte	0x03, 0x5f
        /*00a2*/ 	.short	0x0101


	//----- nvinfo : EIATTR_VRC_CTA_INIT_COUNT
	.align		4
        /*00a4*/ 	.byte	0x02, 0x4a
	.zero		1
	.zero		1


	//----- nvinfo : EIATTR_EXIT_INSTR_OFFSETS
	.align		4
        /*00a8*/ 	.byte	0x04, 0x1c
        /*00aa*/ 	.short	(.L_27 - .L_26)


	//   ....[0]....
.L_26:
        /*00ac*/ 	.word	0x000000c0


	//   ....[1]....
        /*00b0*/ 	.word	0x000002e0


	//   ....[2]....
        /*00b4*/ 	.word	0x00000470


	//   ....[3]....
        /*00b8*/ 	.word	0x000004a0


	//----- nvinfo : EIATTR_CRS_STACK_SIZE
	.align		4
.L_27:
        /*00bc*/ 	.byte	0x04, 0x1e
        /*00be*/ 	.short	(.L_29 - .L_28)
.L_28:
        /*00c0*/ 	.word	0x00000000


	//----- nvinfo : EIATTR_CBANK_PARAM_SIZE
	.align		4
.L_29:
        /*00c4*/ 	.byte	0x03, 0x19
        /*00c6*/ 	.short	0x0048


	//----- nvinfo : EIATTR_PARAM_CBANK
	.align		4
        /*00c8*/ 	.byte	0x04, 0x0a
        /*00ca*/ 	.short	(.L_31 - .L_30)
	.align		4
.L_30:
        /*00cc*/ 	.word	index@(.nv.constant0._Z10knapKernelPKtS0_S0_S0_PyPtS1_Piy)
        /*00d0*/ 	.short	0x0380
        /*00d2*/ 	.short	0x0048


	//----- nvinfo : EIATTR_SW_WAR
	.align		4
.L_31:
        /*00d4*/ 	.byte	0x04, 0x36
        /*00d6*/ 	.short	(.L_33 - .L_32)
.L_32:
        /*00d8*/ 	.word	0x00000008
.L_33:


//--------------------- .nv.callgraph             --------------------------
	.section	.nv.callgraph,"",@"SHT_CUDA_CALLGRAPH"
	.align	4
	.sectionentsize	8
	.align		4
        /*0000*/ 	.word	0x00000000
	.align		4
        /*0004*/ 	.word	0xffffffff
	.align		4
        /*0008*/ 	.word	0x00000000
	.align		4
        /*000c*/ 	.word	0xfffffffe
	.align		4
        /*0010*/ 	.word	0x00000000
	.align		4
        /*0014*/ 	.word	0xfffffffd
	.align		4
        /*0018*/ 	.word	0x00000000
	.align		4
        /*001c*/ 	.word	0xfffffffc


//--------------------- .text._Z10knapKernelPKtS0_S0_S0_PyPtS1_Piy --------------------------
	.section	.text._Z10knapKernelPKtS0_S0_S0_PyPtS1_Piy,"ax",@progbits
	.align	128
        .global         _Z10knapKernelPKtS0_S0_S0_PyPtS1_Piy
        .type           _Z10knapKernelPKtS0_S0_S0_PyPtS1_Piy,@function
        .size           _Z10knapKernelPKtS0_S0_S0_PyPtS1_Piy,(.L_x_7 - _Z10knapKernelPKtS0_S0_S0_PyPtS1_Piy)
        .other          _Z10knapKernelPKtS0_S0_S0_PyPtS1_Piy,@"STO_CUDA_ENTRY STV_DEFAULT"
_Z10knapKernelPKtS0_S0_S0_PyPtS1_Piy:
.text._Z10knapKernelPKtS0_S0_S0_PyPtS1_Piy:
[----:B------:R-:W-:Y:S08]  /*0000*/  LDC R1, c[0x0][0x37c] ;  /* 0x0000df00ff017b82 */ /* 0x000ff00000000800 */
[----:B------:R-:W0:Y:S01]  /*0010*/  LDC.64 R4, c[0x0][0x3b0] ;  /* 0x0000ec00ff047b82 */ /* 0x000e220000000a00 */
[----:B------:R-:W0:Y:S01]  /*0020*/  LDCU.64 UR4, c[0x0][0x358] ;  /* 0x00006b00ff0477ac */ /* 0x000e220008000a00 */
[----:B------:R-:W1:Y:S01]  /*0030*/  S2R R0, SR_TID.X ;  /* 0x0000000000007919 */ /* 0x000e620000002100 */
[----:B------:R-:W2:Y:S01]  /*0040*/  LDCU.64 UR8, c[0x0][0x3c0] ;  /* 0x00007800ff0877ac */ /* 0x000ea20008000a00 */
[----:B0-----:R-:W3:Y:S04]  /*0050*/  LDG.E.64 R4, desc[UR4][R4.64] ;  /* 0x0000000404047981 */ /* 0x001ee8000c1e1b00 */
[----:B------:R-:W1:Y:S08]  /*0060*/  S2UR UR6, SR_CTAID.X ;  /* 0x00000000000679c3 */ /* 0x000e700000002500 */
[----:B------:R-:W1:Y:S02]  /*0070*/  LDC R3, c[0x0][0x360] ;  /* 0x0000d800ff037b82 */ /* 0x000e640000000800 */
[----:B-1----:R-:W-:-:S04]  /*0080*/  IMAD R3, R3, UR6, R0 ;  /* 0x0000000603037c24 */ /* 0x002fc8000f8e0200 */
[----:B---3--:R-:W-:-:S05]  /*0090*/  IMAD.IADD R2, R3, 0x1, R4 ;  /* 0x0000000103027824 */ /* 0x008fca00078e0204 */
[----:B--2---:R-:W-:-:S04]  /*00a0*/  ISETP.GT.U32.AND P0, PT, R2, UR8, PT ;  /* 0x0000000802007c0c */ /* 0x004fc8000bf04070 */
[----:B------:R-:W-:-:S13]  /*00b0*/  ISETP.GT.U32.AND.EX P0, PT, RZ, UR9, PT, P0 ;  /* 0x00000009ff007c0c */ /* 0x000fda000bf04100 */
[----:B------:R-:W-:Y:S05]  /*00c0*/  @P0 EXIT ;  /* 0x000000000000094d */ /* 0x000fea0003800000 */
[----:B------:R-:W0:Y:S01]  /*00d0*/  LDC.64 R6, c[0x0][0x3a8] ;  /* 0x0000ea00ff067b82 */ /* 0x000e220000000a00 */
[----:B------:R-:W-:-:S04]  /*00e0*/  ISETP.NE.U32.AND P0, PT, R4, RZ, PT ;  /* 0x000000ff0400720c */ /* 0x000fc80003f05070 */
[----:B------:R-:W-:-:S03]  /*00f0*/  ISETP.NE.AND.EX P0, PT, R5, RZ, PT, P0 ;  /* 0x000000ff0500720c */ /* 0x000fc60003f05300 */
[----:B------:R-:W1:Y:S08]  /*0100*/  LDC.64 R10, c[0x0][0x3a0] ;  /* 0x0000e800ff0a7b82 */ /* 0x000e700000000a00 */
[----:B------:R-:W2:Y:S01]  /*0110*/  LDC.64 R8, c[0x0][0x380] ;  /* 0x0000e000ff087b82 */ /* 0x000ea20000000a00 */
[----:B0-----:R-:W-:-:S05]  /*0120*/  IMAD.WIDE.U32 R4, R3, 0x2, R6 ;  /* 0x0000000203047825 */ /* 0x001fca00078e0006 */
[----:B------:R0:W-:Y:S01]  /*0130*/  @!P0 STG.E.U16 desc[UR4][R4.64], RZ ;  /* 0x000000ff04008986 */ /* 0x0001e2000c101504 */
[----:B-1----:R-:W-:-:S05]  /*0140*/  IMAD.WIDE.U32 R6, R3, 0x8, R10 ;  /* 0x0000000803067825 */ /* 0x002fca00078e000a */
[----:B------:R0:W-:Y:S04]  /*0150*/  @!P0 STG.E.64 desc[UR4][R6.64], RZ ;  /* 0x000000ff06008986 */ /* 0x0001e8000c101b04 */
[----:B--2---:R0:W5:Y:S01]  /*0160*/  LDG.E.U16 R13, desc[UR4][R8.64] ;  /* 0x00000004080d7981 */ /* 0x004162000c1e1500 */
[----:B------:R-:W-:Y:S01]  /*0170*/  ISETP.NE.AND P0, PT, R2, RZ, PT ;  /* 0x000000ff0200720c */ /* 0x000fe20003f05270 */
[----:B------:R-:W-:Y:S01]  /*0180*/  BSSY.RECONVERGENT B0, `(.L_x_0) ;  /* 0x0000014000007945 */ /* 0x000fe20003800200 */
[----:B------:R-:W-:-:S11]  /*0190*/  IMAD.MOV.U32 R0, RZ, RZ, RZ ;  /* 0x000000ffff007224 */ /* 0x000fd600078e00ff */
[----:B0-----:R-:W-:Y:S05]  /*01a0*/  @!P0 BRA `(.L_x_1) ;  /* 0x0000000000448947 */ /* 0x001fea0003800000 */
[----:B------:R-:W-:Y:S02]  /*01b0*/  IMAD.MOV.U32 R11, RZ, RZ, RZ ;  /* 0x000000ffff0b7224 */ /* 0x000fe400078e00ff */
[----:B------:R-:W-:Y:S02]  /*01c0*/  IMAD.MOV.U32 R10, RZ, RZ, R2 ;  /* 0x000000ffff0a7224 */ /* 0x000fe400078e0002 */
[----:B------:R-:W-:Y:S02]  /*01d0*/  IMAD.MOV.U32 R12, RZ, RZ, RZ ;  /* 0x000000ffff0c7224 */ /* 0x000fe400078e00ff */
[----:B------:R-:W-:-:S07]  /*01e0*/  IMAD.MOV.U32 R0, RZ, RZ, RZ ;  /* 0x000000ffff007224 */ /* 0x000fce00078e00ff */
.L_x_2:
[----:B------:R-:W-:-:S04]  /*01f0*/  LOP3.LUT R8, R10, 0x1, RZ, 0xc0, !PT ;  /* 0x000000010a087812 */ /* 0x000fc800078ec0ff */
[----:B------:R-:W-:-:S04]  /*0200*/  ISETP.NE.U32.AND P0, PT, R8, 0x1, PT ;  /* 0x000000010800780c */ /* 0x000fc80003f05070 */
[----:B------:R-:W-:-:S13]  /*0210*/  ISETP.NE.U32.AND.EX P0, PT, RZ, RZ, PT, P0 ;  /* 0x000000ffff00720c */ /* 0x000fda0003f05100 */
[----:B------:R-:W0:Y:S02]  /*0220*/  @!P0 LDC.64 R8, c[0x0][0x398] ;  /* 0x0000e600ff088b82 */ /* 0x000e240000000a00 */
[----:B0-----:R-:W-:-:S06]  /*0230*/  @!P0 IMAD.WIDE.U32 R8, R11, 0x2, R8 ;  /* 0x000000020b088825 */ /* 0x001fcc00078e0008 */
[----:B------:R-:W2:Y:S01]  /*0240*/  @!P0 LDG.E.U16 R9, desc[UR4][R8.64] ;  /* 0x0000000408098981 */ /* 0x000ea2000c1e1500 */
[C---:B------:R-:W-:Y:S01]  /*0250*/  ISETP.GT.U32.AND P1, PT, R10.reuse, 0x1, PT ;  /* 0x000000010a00780c */ /* 0x040fe20003f24070 */
[----:B------:R-:W-:Y:S01]  /*0260*/  VIADD R11, R11, 0x1 ;  /* 0x000000010b0b7836 */ /* 0x000fe20000000000 */
[--C-:B------:R-:W-:Y:S02]  /*0270*/  SHF.R.U64 R10, R10, 0x1, R12.reuse ;  /* 0x000000010a0a7819 */ /* 0x100fe4000000120c */
[----:B------:R-:W-:Y:S02]  /*0280*/  ISETP.GT.U32.AND.EX P1, PT, R12, RZ, PT, P1 ;  /* 0x000000ff0c00720c */ /* 0x000fe40003f24110 */
[----:B------:R-:W-:Y:S01]  /*0290*/  SHF.R.U32.HI R12, RZ, 0x1, R12 ;  /* 0x00000001ff0c7819 */ /* 0x000fe2000001160c */
[----:B--2---:R-:W-:-:S10]  /*02a0*/  @!P0 IMAD.IADD R0, R0, 0x1, R9 ;  /* 0x0000000100008824 */ /* 0x004fd400078e0209 */
[----:B------:R-:W-:Y:S05]  /*02b0*/  @P1 BRA `(.L_x_2) ;  /* 0xfffffffc00cc1947 */ /* 0x000fea000383ffff */
.L_x_1:
[----:B------:R-:W-:Y:S05]  /*02c0*/  BSYNC.RECONVERGENT B0 ;  /* 0x0000000000007941 */ /* 0x000fea0003800200 */
.L_x_0:
[----:B-----5:R-:W-:-:S13]  /*02d0*/  ISETP.GT.U32.AND P0, PT, R0, R13, PT ;  /* 0x0000000d0000720c */ /* 0x020fda0003f04070 */
[----:B------:R-:W-:Y:S05]  /*02e0*/  @P0 EXIT ;  /* 0x000000000000094d */ /* 0x000fea0003800000 */
[----:B------:R0:W5:Y:S01]  /*02f0*/  LDG.E.U16 R0, desc[UR4][R4.64] ;  /* 0x0000000404007981 */ /* 0x000162000c1e1500 */
[----:B------:R-:W-:Y:S01]  /*0300*/  ISETP.NE.AND P0, PT, R2, RZ, PT ;  /* 0x000000ff0200720c */ /* 0x000fe20003f05270 */
[----:B------:R-:W-:Y:S01]  /*0310*/  BSSY.RECONVERGENT B0, `(.L_x_3) ;  /* 0x0000013000007945 */ /* 0x000fe20003800200 */
[----:B------:R-:W-:-:S11]  /*0320*/  IMAD.MOV.U32 R11, RZ, RZ, RZ ;  /* 0x000000ffff0b7224 */ /* 0x000fd600078e00ff */
[----:B0-----:R-:W-:Y:S05]  /*0330*/  @!P0 BRA `(.L_x_4) ;  /* 0x0000000000408947 */ /* 0x001fea0003800000 */
[----:B------:R-:W-:Y:S01]  /*0340*/  IMAD.MOV.U32 R10, RZ, RZ, R2 ;  /* 0x000000ffff0a7224 */ /* 0x000fe200078e0002 */
[----:B------:R-:W-:Y:S01]  /*0350*/  CS2R R12, SRZ ;  /* 0x00000000000c7805 */ /* 0x000fe2000001ff00 */
[----:B------:R-:W-:-:S07]  /*0360*/  IMAD.MOV.U32 R11, RZ, RZ, RZ ;  /* 0x000000ffff0b7224 */ /* 0x000fce00078e00ff */
.L_x_5:
        /* <DEDUP_REMOVED lines=13> */
.L_x_4:
[----:B------:R-:W-:Y:S05]  /*0440*/  BSYNC.RECONVERGENT B0 ;  /* 0x0000000000007941 */ /* 0x000fea0003800200 */
.L_x_3:
[----:B-----5:R-:W-:Y:S01]  /*0450*/  ISETP.GT.U32.AND P0, PT, R11, R0, PT ;  /* 0x000000000b00720c */ /* 0x020fe20003f04070 */
[----:B------:R-:W-:-:S12]  /*0460*/  IMAD.MOV.U32 R3, RZ, RZ, RZ ;  /* 0x000000ffff037224 */ /* 0x000fd800078e00ff */
[----:B------:R-:W-:Y:S05]  /*0470*/  @!P0 EXIT ;  /* 0x000000000000894d */ /* 0x000fea0003800000 */
[----:B------:R-:W-:Y:S04]  /*0480*/  STG.E.U16 desc[UR4][R4.64], R11 ;  /* 0x0000000b04007986 */ /* 0x000fe8000c101504 */
[----:B------:R-:W-:Y:S01]  /*0490*/  STG.E.64 desc[UR4][R6.64], R2 ;  /* 0x0000000206007986 */ /* 0x000fe2000c101b04 */
[----:B------:R-:W-:Y:S05]  /*04a0*/  EXIT ;  /* 0x000000000000794d */ /* 0x000fea0003800000 */
.L_x_6:
[----:B------:R-:W-:-:S00]  /*04b0*/  BRA `(.L_x_6) ;  /* 0xfffffffc00fc7947 */ /* 0x000fc0000383ffff */
[----:B------:R-:W-:-:S00]  /*04c0*/  NOP ;  /* 0x0000000000007918 */ /* 0x000fc00000000000 */
        /* <DEDUP_REMOVED lines=11> */
.L_x_7:


//--------------------- .nv.shared.reserved.0     --------------------------
	.section	.nv.shared.reserved.0,"aw",@nobits
	.weak		__nv_reservedSMEM_offset_0_alias
	.size		__nv_reservedSMEM_offset_0_alias, 0, 64
	.other		__nv_reservedSMEM_offset_0_alias,@"STO_CUDA_RESERVED_SHARED STV_DEFAULT"
__nv_reservedSMEM_offset_0_alias:
	.zero		0
	.zero		64


//--------------------- .nv.constant0._Z10knapKernelPKtS0_S0_S0_PyPtS1_Piy --------------------------
	.section	.nv.constant0._Z10knapKernelPKtS0_S0_S0_PyPtS1_Piy,"a",@progbits
	.sectionflags	@""
	.align	4
.nv.constant0._Z10knapKernelPKtS0_S0_S0_PyPtS1_Piy:
	.zero		968


//--------------------- SYMBOLS --------------------------

	.type		.nv.reservedSmem.offset0,@object
	.size		.nv.reservedSmem.offset0,0x4
